//
// Generated by NVIDIA NVVM Compiler
//
// Compiler Build ID: CL-36424714
// Cuda compilation tools, release 13.0, V13.0.88
// Based on NVVM 20.0.0
//

.version 9.0
.target sm_100
.address_size 64

	// .globl	_Z14example_kernelv
.extern .func  (.param .b32 func_retval0) vprintf
(
	.param .b64 vprintf_param_0,
	.param .b64 vprintf_param_1
)
;
.global .align 1 .b8 $str[20] = {116, 104, 105, 115, 32, 105, 115, 32, 97, 110, 32, 101, 120, 97, 109, 112, 108, 101, 33};

.visible .entry _Z14example_kernelv()
{
	.reg .b32 	%r<3>;
	.reg .b64 	%rd<3>;

	mov.u64 	%rd1, $str;
	cvta.global.u64 	%rd2, %rd1;
	{ // callseq 0, 0
	.param .b64 param0;
	st.param.b64 	[param0], %rd2;
	.param .b64 param1;
	st.param.b64 	[param1], 0;
	.param .b32 retval0;
	call.uni (retval0), 
	vprintf, 
	(
	param0, 
	param1
	);
	ld.param.b32 	%r1, [retval0];
	} // callseq 0
	ret;

}


// ===== COMPILED SASS (sm_100) =====

	.target	sm_100

	.elftype	@"ET_EXEC"


//--------------------- .note.nv.tkinfo           --------------------------
	.section	.note.nv.tkinfo,"",@"SHT_NOTE"
	.sectionflags	@"SHF_NOTE_NV_TKINFO"
	.tkinfo
        /*0018*/ 	.word	0x00000002
        /*0030*/ 	.string	""
        /*0030*/ 	.string	"ptxas"
        /*0030*/ 	.string	"Cuda compilation tools, release 13.0, V13.0.88"
        /*0030*/ 	.string	"Build cuda_13.0.r13.0/compiler.36424714_0"
        /*0030*/ 	.string	"-arch sm_100 -m 64 "



//--------------------- .note.nv.cuinfo           --------------------------
	.section	.note.nv.cuinfo,"",@"SHT_NOTE"
	.sectionflags	@"SHF_NOTE_NV_CUINFO"
        /*0018*/ 	.short	0x0002
        /*001a*/ 	.short	0x0064
        /*001c*/ 	.short	0x0082
	.zero		2


//--------------------- .nv.info                  --------------------------
	.section	.nv.info,"",@"SHT_CUDA_INFO"
	.align	4


	//----- nvinfo : EIATTR_REGCOUNT
	.align		4
        /*0000*/ 	.byte	0x04, 0x2f
        /*0002*/ 	.short	(.L_2 - .L_1)
	.align		4
.L_1:
        /*0004*/ 	.word	index@(_Z14example_kernelv)
        /*0008*/ 	.word	0x00000018


	//----- nvinfo : EIATTR_FRAME_SIZE
	.align		4
.L_2:
        /*000c*/ 	.byte	0x04, 0x11
        /*000e*/ 	.short	(.L_4 - .L_3)
	.align		4
.L_3:
        /*0010*/ 	.word	index@(_Z14example_kernelv)
        /*0014*/ 	.word	0x00000000


	//----- nvinfo : EIATTR_MIN_STACK_SIZE
	.align		4
.L_4:
        /*0018*/ 	.byte	0x04, 0x12
        /*001a*/ 	.short	(.L_6 - .L_5)
	.align		4
.L_5:
        /*001c*/ 	.word	index@(_Z14example_kernelv)
        /*0020*/ 	.word	0x00000000
.L_6:


//--------------------- .nv.compat                --------------------------
	.section	.nv.compat,"",@"SHT_CUDA_COMPAT_INFO"
	.align	4
        /*0000*/ 	.byte	0x02, 0x09, 0x00, 0x00, 0x02, 0x02, 0x01, 0x00, 0x02, 0x05, 0x05, 0x00, 0x03, 0x07, 0x01, 0x01
        /*0010*/ 	.byte	0x02, 0x03, 0x00, 0x00, 0x02, 0x06, 0x01, 0x00, 0x04, 0x0b, 0x08, 0x00, 0x09, 0x00, 0x00, 0x00
        /*0020*/ 	.byte	0x00, 0x00, 0x00, 0x00


//--------------------- .nv.info._Z14example_kernelv --------------------------
	.section	.nv.info._Z14example_kernelv,"",@"SHT_CUDA_INFO"
	.sectionflags	@""
	.align	4


	//----- nvinfo : EIATTR_CUDA_API_VERSION
	.align		4
        /*0000*/ 	.byte	0x04, 0x37
        /*0002*/ 	.short	(.L_8 - .L_7)
.L_7:
        /*0004*/ 	.word	0x00000082


	//----- nvinfo : EIATTR_SPARSE_MMA_MASK
	.align		4
.L_8:
        /*0008*/ 	.byte	0x03, 0x50
        /*000a*/ 	.short	0x0000


	//----- nvinfo : EIATTR_MAXREG_COUNT
	.align		4
        /*000c*/ 	.byte	0x03, 0x1b
        /*000e*/ 	.short	0x00ff


	//----- nvinfo : EIATTR_EXTERNS
	.align		4
        /*0010*/ 	.byte	0x04, 0x0f
        /*0012*/ 	.short	(.L_10 - .L_9)


	//   ....[0]....
	.align		4
.L_9:
        /*0014*/ 	.word	index@(vprintf)


	//----- nvinfo : EIATTR_MERCURY_ISA_VERSION
	.align		4
.L_10:
        /*0018*/ 	.byte	0x03, 0x5f
        /*001a*/ 	.short	0x0101


	//----- nvinfo : EIATTR_VRC_CTA_INIT_COUNT
	.align		4
        /*001c*/ 	.byte	0x02, 0x4a
	.zero		1
	.zero		1


	//----- nvinfo : EIATTR_SYSCALL_OFFSETS
	.align		4
        /*0020*/ 	.byte	0x04, 0x46
        /*0022*/ 	.short	(.L_12 - .L_11)


	//   ....[0]....
.L_11:
        /*0024*/ 	.word	0x00000080


	//----- nvinfo : EIATTR_EXIT_INSTR_OFFSETS
	.align		4
.L_12:
        /*0028*/ 	.byte	0x04, 0x1c
        /*002a*/ 	.short	(.L_14 - .L_13)


	//   ....[0]....
.L_13:
        /*002c*/ 	.word	0x00000090


	//----- nvinfo : EIATTR_SW_WAR
	.align		4
.L_14:
        /*0030*/ 	.byte	0x04, 0x36
        /*0032*/ 	.short	(.L_16 - .L_15)
.L_15:
        /*0034*/ 	.word	0x00000008
.L_16:


//--------------------- .nv.callgraph             --------------------------
	.section	.nv.callgraph,"",@"SHT_CUDA_CALLGRAPH"
	.align	4
	.sectionentsize	8
	.align		4
        /*0000*/ 	.word	0x00000000
	.align		4
        /*0004*/ 	.word	0xffffffff
	.align		4
        /*0008*/ 	.word	index@(_Z14example_kernelv)
	.align		4
        /*000c*/ 	.word	index@(vprintf)
	.align		4
        /*0010*/ 	.word	0x00000000
	.align		4
        /*0014*/ 	.word	0xfffffffe
	.align		4
        /*0018*/ 	.word	0x00000000
	.align		4
        /*001c*/ 	.word	0xfffffffd
	.align		4
        /*0020*/ 	.word	0x00000000
	.align		4
        /*0024*/ 	.word	0xfffffffc


//--------------------- .nv.constant4             --------------------------
	.section	.nv.constant4,"a",@progbits
	.align	8
	.align		8
.nv.constant4:
        /*0000*/ 	.dword	vprintf
	.align		8
        /*0008*/ 	.dword	$str


//--------------------- .text._Z14example_kernelv --------------------------
	.section	.text._Z14example_kernelv,"ax",@progbits
	.align	128
        .global         _Z14example_kernelv
        .type           _Z14example_kernelv,@function
        .size           _Z14example_kernelv,(.L_x_2 - _Z14example_kernelv)
        .other          _Z14example_kernelv,@"STO_CUDA_ENTRY STV_DEFAULT"
_Z14example_kernelv:
.text._Z14example_kernelv:
[----:B------:R-:W0:Y:S01]  /*0000*/  LDC R1, c[0x0][0x37c] ;  /* 0x0000df00ff017b82 */ /* 0x000e220000000800 */
[----:B------:R-:W-:Y:S01]  /*0010*/  MOV R0, 0x0 ;  /* 0x0000000000007802 */ /* 0x000fe20000000f00 */
[----:B------:R-:W1:Y:S01]  /*0020*/  LDCU.64 UR4, c[0x4][0x8] ;  /* 0x01000100ff0477ac */ /* 0x000e620008000a00 */
[----:B------:R-:W-:-:S05]  /*0030*/  CS2R R6, SRZ ;  /* 0x0000000000067805 */ /* 0x000fca000001ff00 */
[----:B------:R2:W3:Y:S01]  /*0040*/  LDC.64 R2, c[0x4][R0] ;  /* 0x0100000000027b82 */ /* 0x0004e20000000a00 */
[----:B-1----:R-:W-:Y:S02]  /*0050*/  IMAD.U32 R4, RZ, RZ, UR4 ;  /* 0x00000004ff047e24 */ /* 0x002fe4000f8e00ff */
[----:B--2---:R-:W-:-:S07]  /*0060*/  IMAD.U32 R5, RZ, RZ, UR5 ;  /* 0x00000005ff057e24 */ /* 0x004fce000f8e00ff */
[----:B------:R-:W-:-:S07]  /*0070*/  LEPC R20, `(.L_x_0) ;  /* 0x000000001014794e */ /* 0x000fce0000000000 */
[----:B0--3--:R-:W-:Y:S05]  /*0080*/  CALL.ABS.NOINC R2 ;  /* 0x0000000002007343 */ /* 0x009fea0003c00000 */
.L_x_0:
[----:B------:R-:W-:Y:S05]  /*0090*/  EXIT ;  /* 0x000000000000794d */ /* 0x000fea0003800000 */
.L_x_1:
[----:B------:R-:W-:-:S00]  /*00a0*/  BRA `(.L_x_1) ;  /* 0xfffffffc00fc7947 */ /* 0x000fc0000383ffff */
[----:B------:R-:W-:-:S00]  /*00b0*/  NOP ;  /* 0x0000000000007918 */ /* 0x000fc00000000000 */
        /* <DEDUP_REMOVED lines=12> */
.L_x_2:


//--------------------- .nv.global.init           --------------------------
	.section	.nv.global.init,"aw",@progbits
.nv.global.init:
	.type		$str,@object
	.size		$str,(.L_0 - $str)
$str:
        /*0000*/ 	.byte	0x74, 0x68, 0x69, 0x73, 0x20, 0x69, 0x73, 0x20, 0x61, 0x6e, 0x20, 0x65, 0x78, 0x61, 0x6d, 0x70
        /*0010*/ 	.byte	0x6c, 0x65, 0x21, 0x00
.L_0:


//--------------------- .nv.shared.reserved.0     --------------------------
	.section	.nv.shared.reserved.0,"aw",@nobits
	.weak		__nv_reservedSMEM_offset_0_alias
	.size		__nv_reservedSMEM_offset_0_alias, 0, 64
	.other		__nv_reservedSMEM_offset_0_alias,@"STO_CUDA_RESERVED_SHARED STV_DEFAULT"
__nv_reservedSMEM_offset_0_alias:
	.zero		0
	.zero		64


//--------------------- .nv.constant0._Z14example_kernelv --------------------------
	.section	.nv.constant0._Z14example_kernelv,"a",@progbits
	.sectionflags	@""
	.align	4
.nv.constant0._Z14example_kernelv:
	.zero		896


//--------------------- SYMBOLS --------------------------

	.type		.nv.reservedSmem.offset0,@object
	.size		.nv.reservedSmem.offset0,0x4
	.type		vprintf,@function
